//
// Generated by NVIDIA NVVM Compiler
//
// Compiler Build ID: CL-36424714
// Cuda compilation tools, release 13.0, V13.0.88
// Based on NVVM 20.0.0
//

.version 9.0
.target sm_100
.address_size 64

	// .globl	_Z8kernel_0ILi256EEvPfS0_i
// _ZZ12block_reduceILi256EEffE4smem has been demoted

.visible .entry _Z8kernel_0ILi256EEvPfS0_i(
	.param .u64 .ptr .align 1 _Z8kernel_0ILi256EEvPfS0_i_param_0,
	.param .u64 .ptr .align 1 _Z8kernel_0ILi256EEvPfS0_i_param_1,
	.param .u32 _Z8kernel_0ILi256EEvPfS0_i_param_2
)
{
	.reg .pred 	%p<14>;
	.reg .b32 	%r<38>;
	.reg .b32 	%f<29>;
	.reg .b64 	%rd<9>;
	// demoted variable
	.shared .align 4 .b8 _ZZ12block_reduceILi256EEffE4smem[32];
	ld.param.u64 	%rd2, [_Z8kernel_0ILi256EEvPfS0_i_param_0];
	ld.param.u64 	%rd3, [_Z8kernel_0ILi256EEvPfS0_i_param_1];
	ld.param.u32 	%r10, [_Z8kernel_0ILi256EEvPfS0_i_param_2];
	mov.u32 	%r1, %ctaid.x;
	mov.u32 	%r2, %ctaid.y;
	mov.u32 	%r3, %tid.x;
	setp.ge.s32 	%p1, %r3, %r10;
	mov.f32 	%f27, 0fFF7FFFFF;
	@%p1 bra 	$L__BB0_3;
	mov.u32 	%r4, %nctaid.y;
	mul.lo.s32 	%r5, %r10, %r1;
	mov.u32 	%r6, %ntid.x;
	cvta.to.global.u64 	%rd1, %rd2;
	mov.f32 	%f27, 0fFF7FFFFF;
	mov.u32 	%r37, %r3;
$L__BB0_2:
	add.s32 	%r11, %r37, %r5;
	mad.lo.s32 	%r12, %r11, %r4, %r2;
	mul.wide.s32 	%rd4, %r12, 4;
	add.s64 	%rd5, %rd1, %rd4;
	ld.global.f32 	%f10, [%rd5];
	max.f32 	%f27, %f27, %f10;
	add.s32 	%r37, %r37, %r6;
	setp.lt.s32 	%p2, %r37, %r10;
	@%p2 bra 	$L__BB0_2;
$L__BB0_3:
	and.b32  	%r9, %r3, 31;
	mov.b32 	%r13, %f27;
	shfl.sync.down.b32	%r14|%p3, %r13, 16, 31, -1;
	mov.b32 	%f11, %r14;
	max.f32 	%f12, %f27, %f11;
	mov.b32 	%r15, %f12;
	shfl.sync.down.b32	%r16|%p4, %r15, 8, 31, -1;
	mov.b32 	%f13, %r16;
	max.f32 	%f14, %f12, %f13;
	mov.b32 	%r17, %f14;
	shfl.sync.down.b32	%r18|%p5, %r17, 4, 31, -1;
	mov.b32 	%f15, %r18;
	max.f32 	%f16, %f14, %f15;
	mov.b32 	%r19, %f16;
	shfl.sync.down.b32	%r20|%p6, %r19, 2, 31, -1;
	mov.b32 	%f17, %r20;
	max.f32 	%f18, %f16, %f17;
	mov.b32 	%r21, %f18;
	shfl.sync.down.b32	%r22|%p7, %r21, 1, 31, -1;
	mov.b32 	%f19, %r22;
	max.f32 	%f4, %f18, %f19;
	setp.ne.s32 	%p8, %r9, 0;
	@%p8 bra 	$L__BB0_5;
	shr.u32 	%r23, %r3, 3;
	mov.u32 	%r24, _ZZ12block_reduceILi256EEffE4smem;
	add.s32 	%r25, %r24, %r23;
	st.shared.f32 	[%r25], %f4;
$L__BB0_5:
	bar.sync 	0;
	setp.gt.u32 	%p9, %r9, 7;
	mov.f32 	%f28, 0f00000000;
	@%p9 bra 	$L__BB0_7;
	shl.b32 	%r26, %r9, 2;
	mov.u32 	%r27, _ZZ12block_reduceILi256EEffE4smem;
	add.s32 	%r28, %r27, %r26;
	ld.shared.f32 	%f28, [%r28];
$L__BB0_7:
	mov.b32 	%r29, %f28;
	shfl.sync.down.b32	%r30|%p10, %r29, 4, 31, -1;
	mov.b32 	%f21, %r30;
	max.f32 	%f22, %f28, %f21;
	mov.b32 	%r31, %f22;
	shfl.sync.down.b32	%r32|%p11, %r31, 2, 31, -1;
	mov.b32 	%f23, %r32;
	max.f32 	%f24, %f22, %f23;
	mov.b32 	%r33, %f24;
	shfl.sync.down.b32	%r34|%p12, %r33, 1, 31, -1;
	mov.b32 	%f25, %r34;
	max.f32 	%f7, %f24, %f25;
	setp.ne.s32 	%p13, %r3, 0;
	@%p13 bra 	$L__BB0_9;
	mov.u32 	%r35, %nctaid.y;
	mad.lo.s32 	%r36, %r1, %r35, %r2;
	cvta.to.global.u64 	%rd6, %rd3;
	mul.wide.u32 	%rd7, %r36, 4;
	add.s64 	%rd8, %rd6, %rd7;
	st.global.f32 	[%rd8], %f7;
$L__BB0_9:
	ret;

}


// ===== COMPILED SASS (sm_100) =====

	.target	sm_100

	.elftype	@"ET_EXEC"


//--------------------- .note.nv.tkinfo           --------------------------
	.section	.note.nv.tkinfo,"",@"SHT_NOTE"
	.sectionflags	@"SHF_NOTE_NV_TKINFO"
	.tkinfo
        /*0018*/ 	.word	0x00000002
        /*0030*/ 	.string	""
        /*0030*/ 	.string	"ptxas"
        /*0030*/ 	.string	"Cuda compilation tools, release 13.0, V13.0.88"
        /*0030*/ 	.string	"Build cuda_13.0.r13.0/compiler.36424714_0"
        /*0030*/ 	.string	"-arch sm_100 -m 64 "



//--------------------- .note.nv.cuinfo           --------------------------
	.section	.note.nv.cuinfo,"",@"SHT_NOTE"
	.sectionflags	@"SHF_NOTE_NV_CUINFO"
        /*0018*/ 	.short	0x0002
        /*001a*/ 	.short	0x0064
        /*001c*/ 	.short	0x0082
	.zero		2


//--------------------- .nv.info                  --------------------------
	.section	.nv.info,"",@"SHT_CUDA_INFO"
	.align	4


	//----- nvinfo : EIATTR_REGCOUNT
	.align		4
        /*0000*/ 	.byte	0x04, 0x2f
        /*0002*/ 	.short	(.L_1 - .L_0)
	.align		4
.L_0:
        /*0004*/ 	.word	index@(_Z8kernel_0ILi256EEvPfS0_i)
        /*0008*/ 	.word	0x00000010


	//----- nvinfo : EIATTR_FRAME_SIZE
	.align		4
.L_1:
        /*000c*/ 	.byte	0x04, 0x11
        /*000e*/ 	.short	(.L_3 - .L_2)
	.align		4
.L_2:
        /*0010*/ 	.word	index@(_Z8kernel_0ILi256EEvPfS0_i)
        /*0014*/ 	.word	0x00000000


	//----- nvinfo : EIATTR_MIN_STACK_SIZE
	.align		4
.L_3:
        /*0018*/ 	.byte	0x04, 0x12
        /*001a*/ 	.short	(.L_5 - .L_4)
	.align		4
.L_4:
        /*001c*/ 	.word	index@(_Z8kernel_0ILi256EEvPfS0_i)
        /*0020*/ 	.word	0x00000000
.L_5:


//--------------------- .nv.compat                --------------------------
	.section	.nv.compat,"",@"SHT_CUDA_COMPAT_INFO"
	.align	4
        /*0000*/ 	.byte	0x02, 0x09, 0x00, 0x00, 0x02, 0x02, 0x01, 0x00, 0x02, 0x05, 0x05, 0x00, 0x03, 0x07, 0x01, 0x01
        /*0010*/ 	.byte	0x02, 0x03, 0x00, 0x00, 0x02, 0x06, 0x01, 0x00, 0x04, 0x0b, 0x08, 0x00, 0x09, 0x00, 0x00, 0x00
        /*0020*/ 	.byte	0x00, 0x00, 0x00, 0x00


//--------------------- .nv.info._Z8kernel_0ILi256EEvPfS0_i --------------------------
	.section	.nv.info._Z8kernel_0ILi256EEvPfS0_i,"",@"SHT_CUDA_INFO"
	.sectionflags	@""
	.align	4


	//----- nvinfo : EIATTR_CUDA_API_VERSION
	.align		4
        /*0000*/ 	.byte	0x04, 0x37
        /*0002*/ 	.short	(.L_7 - .L_6)
.L_6:
        /*0004*/ 	.word	0x00000082


	//----- nvinfo : EIATTR_KPARAM_INFO
	.align		4
.L_7:
        /*0008*/ 	.byte	0x04, 0x17
        /*000a*/ 	.short	(.L_9 - .L_8)
.L_8:
        /*000c*/ 	.word	0x00000000
        /*0010*/ 	.short	0x0002
        /*0012*/ 	.short	0x0010
        /*0014*/ 	.byte	0x00, 0xf0, 0x11, 0x00


	//----- nvinfo : EIATTR_KPARAM_INFO
	.align		4
.L_9:
        /*0018*/ 	.byte	0x04, 0x17
        /*001a*/ 	.short	(.L_11 - .L_10)
.L_10:
        /*001c*/ 	.word	0x00000000
        /*0020*/ 	.short	0x0001
        /*0022*/ 	.short	0x0008
        /*0024*/ 	.byte	0x00, 0xf5, 0x21, 0x00


	//----- nvinfo : EIATTR_KPARAM_INFO
	.align		4
.L_11:
        /*0028*/ 	.byte	0x04, 0x17
        /*002a*/ 	.short	(.L_13 - .L_12)
.L_12:
        /*002c*/ 	.word	0x00000000
        /*0030*/ 	.short	0x0000
        /*0032*/ 	.short	0x0000
        /*0034*/ 	.byte	0x00, 0xf5, 0x21, 0x00


	//----- nvinfo : EIATTR_SPARSE_MMA_MASK
	.align		4
.L_13:
        /*0038*/ 	.byte	0x03, 0x50
        /*003a*/ 	.short	0x0000


	//----- nvinfo : EIATTR_MAXREG_COUNT
	.align		4
        /*003c*/ 	.byte	0x03, 0x1b
        /*003e*/ 	.short	0x00ff


	//----- nvinfo : EIATTR_NUM_BARRIERS
	.align		4
        /*0040*/ 	.byte	0x02, 0x4c
        /*0042*/ 	.byte	0x01
	.zero		1


	//----- nvinfo : EIATTR_MERCURY_ISA_VERSION
	.align		4
        /*0044*/ 	.byte	0x03, 0x5f
        /*0046*/ 	.short	0x0101


	//----- nvinfo : EIATTR_COOP_GROUP_MASK_REGIDS
	.align		4
        /*0048*/ 	.byte	0x04, 0x29
        /*004a*/ 	.short	(.L_15 - .L_14)


	//   ....[0]....
.L_14:
        /*004c*/ 	.word	0xffffffff


	//   ....[1]....
        /*0050*/ 	.word	0xffffffff


	//   ....[2]....
        /*0054*/ 	.word	0xffffffff


	//   ....[3]....
        /*0058*/ 	.word	0xffffffff


	//   ....[4]....
        /*005c*/ 	.word	0xffffffff


	//   ....[5]....
        /*0060*/ 	.word	0xffffffff


	//   ....[6]....
        /*0064*/ 	.word	0xffffffff


	//   ....[7]....
        /*0068*/ 	.word	0xffffffff


	//----- nvinfo : EIATTR_COOP_GROUP_INSTR_OFFSETS
	.align		4
.L_15:
        /*006c*/ 	.byte	0x04, 0x28
        /*006e*/ 	.short	(.L_17 - .L_16)


	//   ....[0]....
.L_16:
        /*0070*/ 	.word	0x00000180


	//   ....[1]....
        /*0074*/ 	.word	0x000001a0


	//   ....[2]....
        /*0078*/ 	.word	0x000001d0


	//   ....[3]....
        /*007c*/ 	.word	0x00000240


	//   ....[4]....
        /*0080*/ 	.word	0x000002a0


	//   ....[5]....
        /*0084*/ 	.word	0x00000310


	//   ....[6]....
        /*0088*/ 	.word	0x00000330


	//   ....[7]....
        /*008c*/ 	.word	0x00000350


	//----- nvinfo : EIATTR_VRC_CTA_INIT_COUNT
	.align		4
.L_17:
        /*0090*/ 	.byte	0x02, 0x4a
	.zero		1
	.zero		1


	//----- nvinfo : EIATTR_EXIT_INSTR_OFFSETS
	.align		4
        /*0094*/ 	.byte	0x04, 0x1c
        /*0096*/ 	.short	(.L_19 - .L_18)


	//   ....[0]....
.L_18:
        /*0098*/ 	.word	0x00000360


	//   ....[1]....
        /*009c*/ 	.word	0x000003d0


	//----- nvinfo : EIATTR_CRS_STACK_SIZE
	.align		4
.L_19:
        /*00a0*/ 	.byte	0x04, 0x1e
        /*00a2*/ 	.short	(.L_21 - .L_20)
.L_20:
        /*00a4*/ 	.word	0x00000000


	//----- nvinfo : EIATTR_CBANK_PARAM_SIZE
	.align		4
.L_21:
        /*00a8*/ 	.byte	0x03, 0x19
        /*00aa*/ 	.short	0x0014


	//----- nvinfo : EIATTR_PARAM_CBANK
	.align		4
        /*00ac*/ 	.byte	0x04, 0x0a
        /*00ae*/ 	.short	(.L_23 - .L_22)
	.align		4
.L_22:
        /*00b0*/ 	.word	index@(.nv.constant0._Z8kernel_0ILi256EEvPfS0_i)
        /*00b4*/ 	.short	0x0380
        /*00b6*/ 	.short	0x0014


	//----- nvinfo : EIATTR_SW_WAR
	.align		4
.L_23:
        /*00b8*/ 	.byte	0x04, 0x36
        /*00ba*/ 	.short	(.L_25 - .L_24)
.L_24:
        /*00bc*/ 	.word	0x00000008
.L_25:


//--------------------- .nv.callgraph             --------------------------
	.section	.nv.callgraph,"",@"SHT_CUDA_CALLGRAPH"
	.align	4
	.sectionentsize	8
	.align		4
        /*0000*/ 	.word	0x00000000
	.align		4
        /*0004*/ 	.word	0xffffffff
	.align		4
        /*0008*/ 	.word	0x00000000
	.align		4
        /*000c*/ 	.word	0xfffffffe
	.align		4
        /*0010*/ 	.word	0x00000000
	.align		4
        /*0014*/ 	.word	0xfffffffd
	.align		4
        /*0018*/ 	.word	0x00000000
	.align		4
        /*001c*/ 	.word	0xfffffffc


//--------------------- .text._Z8kernel_0ILi256EEvPfS0_i --------------------------
	.section	.text._Z8kernel_0ILi256EEvPfS0_i,"ax",@progbits
	.align	128
        .global         _Z8kernel_0ILi256EEvPfS0_i
        .type           _Z8kernel_0ILi256EEvPfS0_i,@function
        .size           _Z8kernel_0ILi256EEvPfS0_i,(.L_x_4 - _Z8kernel_0ILi256EEvPfS0_i)
        .other          _Z8kernel_0ILi256EEvPfS0_i,@"STO_CUDA_ENTRY STV_DEFAULT"
_Z8kernel_0ILi256EEvPfS0_i:
.text._Z8kernel_0ILi256EEvPfS0_i:
[----:B------:R-:W-:Y:S01]  /*0000*/  LDC R1, c[0x0][0x37c] ;  /* 0x0000df00ff017b82 */ /* 0x000fe20000000800 */
[----:B------:R-:W0:Y:S07]  /*0010*/  S2R R2, SR_TID.X ;  /* 0x0000000000027919 */ /* 0x000e2e0000002100 */
[----:B------:R-:W0:Y:S01]  /*0020*/  LDC R13, c[0x0][0x390] ;  /* 0x0000e400ff0d7b82 */ /* 0x000e220000000800 */
[----:B------:R-:W1:Y:S01]  /*0030*/  LDCU.64 UR4, c[0x0][0x358] ;  /* 0x00006b00ff0477ac */ /* 0x000e620008000a00 */
[----:B------:R-:W-:Y:S01]  /*0040*/  BSSY.RECONVERGENT B0, `(.L_x_0) ;  /* 0x0000013000007945 */ /* 0x000fe20003800200 */
[----:B------:R-:W2:Y:S01]  /*0050*/  S2R R0, SR_CTAID.Y ;  /* 0x0000000000007919 */ /* 0x000ea20000002600 */
[----:B------:R-:W-:-:S04]  /*0060*/  IMAD.MOV.U32 R3, RZ, RZ, -0x800001 ;  /* 0xff7fffffff037424 */ /* 0x000fc800078e00ff */
[----:B------:R-:W3:Y:S01]  /*0070*/  S2UR UR6, SR_CTAID.X ;  /* 0x00000000000679c3 */ /* 0x000ee20000002500 */
[----:B0-----:R-:W-:-:S13]  /*0080*/  ISETP.GE.AND P0, PT, R2, R13, PT ;  /* 0x0000000d0200720c */ /* 0x001fda0003f06270 */
[----:B-123--:R-:W-:Y:S05]  /*0090*/  @P0 BRA `(.L_x_1) ;  /* 0x0000000000340947 */ /* 0x00efea0003800000 */
[----:B------:R-:W0:Y:S01]  /*00a0*/  LDC R9, c[0x0][0x374] ;  /* 0x0000dd00ff097b82 */ /* 0x000e220000000800 */
[----:B------:R-:W-:Y:S02]  /*00b0*/  IMAD.MOV.U32 R3, RZ, RZ, -0x800001 ;  /* 0xff7fffffff037424 */ /* 0x000fe400078e00ff */
[----:B------:R-:W-:-:S05]  /*00c0*/  IMAD.MOV.U32 R8, RZ, RZ, R2 ;  /* 0x000000ffff087224 */ /* 0x000fca00078e0002 */
[----:B------:R-:W1:Y:S08]  /*00d0*/  LDC.64 R6, c[0x0][0x380] ;  /* 0x0000e000ff067b82 */ /* 0x000e700000000a00 */
[----:B------:R-:W2:Y:S02]  /*00e0*/  LDC R11, c[0x0][0x360] ;  /* 0x0000d800ff0b7b82 */ /* 0x000ea40000000800 */
.L_x_2:
[----:B------:R-:W-:-:S04]  /*00f0*/  IMAD R5, R13, UR6, R8 ;  /* 0x000000060d057c24 */ /* 0x000fc8000f8e0208 */
[----:B0-----:R-:W-:-:S04]  /*0100*/  IMAD R5, R5, R9, R0 ;  /* 0x0000000905057224 */ /* 0x001fc800078e0200 */
[----:B-1----:R-:W-:-:S06]  /*0110*/  IMAD.WIDE R4, R5, 0x4, R6 ;  /* 0x0000000405047825 */ /* 0x002fcc00078e0206 */
[----:B------:R-:W3:Y:S01]  /*0120*/  LDG.E R4, desc[UR4][R4.64] ;  /* 0x0000000404047981 */ /* 0x000ee2000c1e1900 */
[----:B--2---:R-:W-:-:S05]  /*0130*/  IMAD.IADD R8, R11, 0x1, R8 ;  /* 0x000000010b087824 */ /* 0x004fca00078e0208 */
[----:B------:R-:W-:Y:S02]  /*0140*/  ISETP.GE.AND P0, PT, R8, R13, PT ;  /* 0x0000000d0800720c */ /* 0x000fe40003f06270 */
[----:B---3--:R-:W-:-:S11]  /*0150*/  FMNMX R3, R4, R3, !PT ;  /* 0x0000000304037209 */ /* 0x008fd60007800000 */
[----:B------:R-:W-:Y:S05]  /*0160*/  @!P0 BRA `(.L_x_2) ;  /* 0xfffffffc00e08947 */ /* 0x000fea000383ffff */
.L_x_1:
[----:B------:R-:W-:Y:S05]  /*0170*/  BSYNC.RECONVERGENT B0 ;  /* 0x0000000000007941 */ /* 0x000fea0003800200 */
.L_x_0:
[----:B------:R-:W0:Y:S02]  /*0180*/  SHFL.DOWN PT, R4, R3, 0x10, 0x1f ;  /* 0x0a001f0003047f89 */ /* 0x000e2400000e0000 */
[----:B0-----:R-:W-:-:S05]  /*0190*/  FMNMX R5, R4, R3, !PT ;  /* 0x0000000304057209 */ /* 0x001fca0007800000 */
[----:B------:R-:W0:Y:S02]  /*01a0*/  SHFL.DOWN PT, R4, R5, 0x8, 0x1f ;  /* 0x09001f0005047f89 */ /* 0x000e2400000e0000 */
[----:B0-----:R-:W-:Y:S02]  /*01b0*/  FMNMX R6, R5, R4, !PT ;  /* 0x0000000405067209 */ /* 0x001fe40007800000 */
[----:B------:R-:W-:-:S03]  /*01c0*/  LOP3.LUT P0, R4, R2, 0x1f, RZ, 0xc0, !PT ;  /* 0x0000001f02047812 */ /* 0x000fc6000780c0ff */
[----:B------:R-:W0:Y:S01]  /*01d0*/  SHFL.DOWN PT, R7, R6, 0x4, 0x1f ;  /* 0x08801f0006077f89 */ /* 0x000e2200000e0000 */
[----:B------:R-:W-:-:S09]  /*01e0*/  ISETP.GT.U32.AND P1, PT, R4, 0x7, PT ;  /* 0x000000070400780c */ /* 0x000fd20003f24070 */
[----:B------:R-:W1:Y:S01]  /*01f0*/  @!P0 S2R R10, SR_CgaCtaId ;  /* 0x00000000000a8919 */ /* 0x000e620000008800 */
[----:B------:R-:W-:-:S03]  /*0200*/  @!P0 MOV R5, 0x400 ;  /* 0x0000040000058802 */ /* 0x000fc60000000f00 */
[----:B------:R-:W2:Y:S01]  /*0210*/  @!P1 S2R R12, SR_CgaCtaId ;  /* 0x00000000000c9919 */ /* 0x000ea20000008800 */
[----:B------:R-:W-:Y:S02]  /*0220*/  @!P1 MOV R9, 0x400 ;  /* 0x0000040000099802 */ /* 0x000fe40000000f00 */
[----:B0-----:R-:W-:-:S05]  /*0230*/  FMNMX R7, R6, R7, !PT ;  /* 0x0000000706077209 */ /* 0x001fca0007800000 */
[----:B------:R-:W0:Y:S01]  /*0240*/  SHFL.DOWN PT, R8, R7, 0x2, 0x1f ;  /* 0x08401f0007087f89 */ /* 0x000e2200000e0000 */
[----:B-1----:R-:W-:-:S04]  /*0250*/  @!P0 LEA R5, R10, R5, 0x18 ;  /* 0x000000050a058211 */ /* 0x002fc800078ec0ff */
[----:B------:R-:W-:Y:S02]  /*0260*/  @!P0 LEA.HI R5, R2, R5, RZ, 0x1d ;  /* 0x0000000502058211 */ /* 0x000fe400078fe8ff */
[----:B--2---:R-:W-:Y:S02]  /*0270*/  @!P1 LEA R9, R12, R9, 0x18 ;  /* 0x000000090c099211 */ /* 0x004fe400078ec0ff */
[----:B0-----:R-:W-:-:S03]  /*0280*/  FMNMX R8, R7, R8, !PT ;  /* 0x0000000807087209 */ /* 0x001fc60007800000 */
[----:B------:R-:W-:Y:S02]  /*0290*/  @!P1 IMAD R4, R4, 0x4, R9 ;  /* 0x0000000404049824 */ /* 0x000fe400078e0209 */
[----:B------:R-:W0:Y:S02]  /*02a0*/  SHFL.DOWN PT, R3, R8, 0x1, 0x1f ;  /* 0x08201f0008037f89 */ /* 0x000e2400000e0000 */
[----:B0-----:R-:W-:Y:S01]  /*02b0*/  FMNMX R10, R8, R3, !PT ;  /* 0x00000003080a7209 */ /* 0x001fe20007800000 */
[----:B------:R-:W-:-:S04]  /*02c0*/  IMAD.MOV.U32 R3, RZ, RZ, RZ ;  /* 0x000000ffff037224 */ /* 0x000fc800078e00ff */
[----:B------:R-:W-:Y:S01]  /*02d0*/  @!P0 STS [R5], R10 ;  /* 0x0000000a05008388 */ /* 0x000fe20000000800 */
[----:B------:R-:W-:Y:S01]  /*02e0*/  BAR.SYNC.DEFER_BLOCKING 0x0 ;  /* 0x0000000000007b1d */ /* 0x000fe20000010000 */
[----:B------:R-:W-:-:S05]  /*02f0*/  ISETP.NE.AND P0, PT, R2, RZ, PT ;  /* 0x000000ff0200720c */ /* 0x000fca0003f05270 */
[----:B------:R-:W0:Y:S04]  /*0300*/  @!P1 LDS R3, [R4] ;  /* 0x0000000004039984 */ /* 0x000e280000000800 */
[----:B0-----:R-:W0:Y:S02]  /*0310*/  SHFL.DOWN PT, R6, R3, 0x4, 0x1f ;  /* 0x08801f0003067f89 */ /* 0x001e2400000e0000 */
[----:B0-----:R-:W-:-:S05]  /*0320*/  FMNMX R6, R6, R3, !PT ;  /* 0x0000000306067209 */ /* 0x001fca0007800000 */
[----:B------:R-:W0:Y:S02]  /*0330*/  SHFL.DOWN PT, R7, R6, 0x2, 0x1f ;  /* 0x08401f0006077f89 */ /* 0x000e2400000e0000 */
[----:B0-----:R-:W-:-:S05]  /*0340*/  FMNMX R7, R6, R7, !PT ;  /* 0x0000000706077209 */ /* 0x001fca0007800000 */
[----:B------:R0:W1:Y:S01]  /*0350*/  SHFL.DOWN PT, R8, R7, 0x1, 0x1f ;  /* 0x08201f0007087f89 */ /* 0x00006200000e0000 */
[----:B------:R-:W-:Y:S05]  /*0360*/  @P0 EXIT ;  /* 0x000000000000094d */ /* 0x000fea0003800000 */
[----:B------:R-:W2:Y:S01]  /*0370*/  LDC R5, c[0x0][0x374] ;  /* 0x0000dd00ff057b82 */ /* 0x000ea20000000800 */
[----:B01----:R-:W-:-:S07]  /*0380*/  FMNMX R7, R7, R8, !PT ;  /* 0x0000000807077209 */ /* 0x003fce0007800000 */
[----:B------:R-:W0:Y:S01]  /*0390*/  LDC.64 R2, c[0x0][0x388] ;  /* 0x0000e200ff027b82 */ /* 0x000e220000000a00 */
[----:B--2---:R-:W-:-:S04]  /*03a0*/  IMAD R5, R5, UR6, R0 ;  /* 0x0000000605057c24 */ /* 0x004fc8000f8e0200 */
[----:B0-----:R-:W-:-:S05]  /*03b0*/  IMAD.WIDE.U32 R2, R5, 0x4, R2 ;  /* 0x0000000405027825 */ /* 0x001fca00078e0002 */
[----:B------:R-:W-:Y:S01]  /*03c0*/  STG.E desc[UR4][R2.64], R7 ;  /* 0x0000000702007986 */ /* 0x000fe2000c101904 */
[----:B------:R-:W-:Y:S05]  /*03d0*/  EXIT ;  /* 0x000000000000794d */ /* 0x000fea0003800000 */
.L_x_3:
[----:B------:R-:W-:-:S00]  /*03e0*/  BRA `(.L_x_3) ;  /* 0xfffffffc00fc7947 */ /* 0x000fc0000383ffff */
[----:B------:R-:W-:-:S00]  /*03f0*/  NOP ;  /* 0x0000000000007918 */ /* 0x000fc00000000000 */
        /* <DEDUP_REMOVED lines=8> */
.L_x_4:


//--------------------- .nv.shared._Z8kernel_0ILi256EEvPfS0_i --------------------------
	.section	.nv.shared._Z8kernel_0ILi256EEvPfS0_i,"aw",@nobits
	.sectionflags	@""
	.align	4
.nv.shared._Z8kernel_0ILi256EEvPfS0_i:
	.zero		1056


//--------------------- .nv.shared.reserved.0     --------------------------
	.section	.nv.shared.reserved.0,"aw",@nobits
	.weak		__nv_reservedSMEM_offset_0_alias
	.size		__nv_reservedSMEM_offset_0_alias, 0, 64
	.other		__nv_reservedSMEM_offset_0_alias,@"STO_CUDA_RESERVED_SHARED STV_DEFAULT"
__nv_reservedSMEM_offset_0_alias:
	.zero		0
	.zero		64


//--------------------- .nv.constant0._Z8kernel_0ILi256EEvPfS0_i --------------------------
	.section	.nv.constant0._Z8kernel_0ILi256EEvPfS0_i,"a",@progbits
	.sectionflags	@""
	.align	4
.nv.constant0._Z8kernel_0ILi256EEvPfS0_i:
	.zero		916


//--------------------- SYMBOLS --------------------------

	.type		.nv.reservedSmem.offset0,@object
	.size		.nv.reservedSmem.offset0,0x4
	.type		.nv.reservedSmem.cap,@object
	.size		.nv.reservedSmem.cap,0x4
